//
// Generated by NVIDIA NVVM Compiler
//
// Compiler Build ID: CL-36424714
// Cuda compilation tools, release 13.0, V13.0.88
// Based on NVVM 20.0.0
//

.version 9.0
.target sm_100
.address_size 64

	// .globl	_Z20calculatePrimeSinglePi

.visible .entry _Z20calculatePrimeSinglePi(
	.param .u64 .ptr .align 1 _Z20calculatePrimeSinglePi_param_0
)
{
	.reg .pred 	%p<4>;
	.reg .b32 	%r<25>;
	.reg .b64 	%rd<7>;

	ld.param.u64 	%rd2, [_Z20calculatePrimeSinglePi_param_0];
	cvta.to.global.u64 	%rd3, %rd2;
	mov.u32 	%r7, %tid.x;
	mov.u32 	%r8, %ctaid.x;
	mov.u32 	%r9, %ntid.x;
	mad.lo.s32 	%r10, %r9, %r8, %r7;
	shl.b32 	%r11, %r10, 1;
	or.b32  	%r1, %r11, 1;
	and.b32  	%r2, %r10, 31;
	mov.b32 	%r12, 1;
	shl.b32 	%r13, %r12, %r2;
	cvt.s64.s32 	%rd4, %r10;
	shr.u64 	%rd5, %rd4, 3;
	and.b64  	%rd6, %rd5, 2305843009213693948;
	add.s64 	%rd1, %rd3, %rd6;
	ld.global.u32 	%r14, [%rd1];
	or.b32  	%r3, %r14, %r13;
	st.global.u32 	[%rd1], %r3;
	setp.lt.s32 	%p1, %r10, 4;
	@%p1 bra 	$L__BB0_5;
	shr.u32 	%r16, %r1, 31;
	add.s32 	%r17, %r1, %r16;
	shr.s32 	%r4, %r17, 1;
	mov.b32 	%r24, 3;
	bra.uni 	$L__BB0_3;
$L__BB0_2:
	add.s32 	%r24, %r24, 2;
	setp.ge.s32 	%p3, %r24, %r4;
	@%p3 bra 	$L__BB0_5;
$L__BB0_3:
	rem.u32 	%r18, %r1, %r24;
	setp.ne.s32 	%p2, %r18, 0;
	@%p2 bra 	$L__BB0_2;
	mov.b32 	%r19, 16777216;
	shl.b32 	%r20, %r19, %r2;
	shr.s32 	%r21, %r20, 24;
	not.b32 	%r22, %r21;
	and.b32  	%r23, %r3, %r22;
	st.global.u32 	[%rd1], %r23;
$L__BB0_5:
	ret;

}
	// .globl	_Z8clearAllPi
.visible .entry _Z8clearAllPi(
	.param .u64 .ptr .align 1 _Z8clearAllPi_param_0
)
{
	.reg .b32 	%r<12>;
	.reg .b64 	%rd<7>;

	ld.param.u64 	%rd1, [_Z8clearAllPi_param_0];
	cvta.to.global.u64 	%rd2, %rd1;
	mov.u32 	%r1, %tid.x;
	mov.u32 	%r2, %ctaid.x;
	mov.u32 	%r3, %ntid.x;
	mad.lo.s32 	%r4, %r3, %r2, %r1;
	and.b32  	%r5, %r4, 31;
	mov.b32 	%r6, 16777216;
	shl.b32 	%r7, %r6, %r5;
	shr.s32 	%r8, %r7, 24;
	not.b32 	%r9, %r8;
	cvt.s64.s32 	%rd3, %r4;
	shr.u64 	%rd4, %rd3, 3;
	and.b64  	%rd5, %rd4, 2305843009213693948;
	add.s64 	%rd6, %rd2, %rd5;
	ld.global.u32 	%r10, [%rd6];
	and.b32  	%r11, %r10, %r9;
	st.global.u32 	[%rd6], %r11;
	ret;

}
	// .globl	_Z6setAllPi
.visible .entry _Z6setAllPi(
	.param .u64 .ptr .align 1 _Z6setAllPi_param_0
)
{
	.reg .b32 	%r<7>;
	.reg .b64 	%rd<5>;

	ld.param.u64 	%rd1, [_Z6setAllPi_param_0];
	cvta.to.global.u64 	%rd2, %rd1;
	mov.u32 	%r1, %tid.x;
	shr.u32 	%r2, %r1, 5;
	mul.wide.u32 	%rd3, %r2, 4;
	add.s64 	%rd4, %rd2, %rd3;
	and.b32  	%r3, %r1, 31;
	mov.b32 	%r4, 1;
	shl.b32 	%r5, %r4, %r3;
	atom.global.or.b32 	%r6, [%rd4], %r5;
	ret;

}


// ===== COMPILED SASS (sm_100) =====

	.target	sm_100

	.elftype	@"ET_EXEC"


//--------------------- .note.nv.tkinfo           --------------------------
	.section	.note.nv.tkinfo,"",@"SHT_NOTE"
	.sectionflags	@"SHF_NOTE_NV_TKINFO"
	.tkinfo
        /*0018*/ 	.word	0x00000002
        /*0030*/ 	.string	""
        /*0030*/ 	.string	"ptxas"
        /*0030*/ 	.string	"Cuda compilation tools, release 13.0, V13.0.88"
        /*0030*/ 	.string	"Build cuda_13.0.r13.0/compiler.36424714_0"
        /*0030*/ 	.string	"-arch sm_100 -m 64 "



//--------------------- .note.nv.cuinfo           --------------------------
	.section	.note.nv.cuinfo,"",@"SHT_NOTE"
	.sectionflags	@"SHF_NOTE_NV_CUINFO"
        /*0018*/ 	.short	0x0002
        /*001a*/ 	.short	0x0064
        /*001c*/ 	.short	0x0082
	.zero		2


//--------------------- .nv.info                  --------------------------
	.section	.nv.info,"",@"SHT_CUDA_INFO"
	.align	4


	//----- nvinfo : EIATTR_REGCOUNT
	.align		4
        /*0000*/ 	.byte	0x04, 0x2f
        /*0002*/ 	.short	(.L_1 - .L_0)
	.align		4
.L_0:
        /*0004*/ 	.word	index@(_Z20calculatePrimeSinglePi)
        /*0008*/ 	.word	0x0000000f


	//----- nvinfo : EIATTR_FRAME_SIZE
	.align		4
.L_1:
        /*000c*/ 	.byte	0x04, 0x11
        /*000e*/ 	.short	(.L_3 - .L_2)
	.align		4
.L_2:
        /*0010*/ 	.word	index@(_Z20calculatePrimeSinglePi)
        /*0014*/ 	.word	0x00000000


	//----- nvinfo : EIATTR_REGCOUNT
	.align		4
.L_3:
        /*0018*/ 	.byte	0x04, 0x2f
        /*001a*/ 	.short	(.L_5 - .L_4)
	.align		4
.L_4:
        /*001c*/ 	.word	index@(_Z8clearAllPi)
        /*0020*/ 	.word	0x0000000a


	//----- nvinfo : EIATTR_FRAME_SIZE
	.align		4
.L_5:
        /*0024*/ 	.byte	0x04, 0x11
        /*0026*/ 	.short	(.L_7 - .L_6)
	.align		4
.L_6:
        /*0028*/ 	.word	index@(_Z8clearAllPi)
        /*002c*/ 	.word	0x00000000


	//----- nvinfo : EIATTR_REGCOUNT
	.align		4
.L_7:
        /*0030*/ 	.byte	0x04, 0x2f
        /*0032*/ 	.short	(.L_9 - .L_8)
	.align		4
.L_8:
        /*0034*/ 	.word	index@(_Z6setAllPi)
        /*0038*/ 	.word	0x0000000a


	//----- nvinfo : EIATTR_FRAME_SIZE
	.align		4
.L_9:
        /*003c*/ 	.byte	0x04, 0x11
        /*003e*/ 	.short	(.L_11 - .L_10)
	.align		4
.L_10:
        /*0040*/ 	.word	index@(_Z6setAllPi)
        /*0044*/ 	.word	0x00000000


	//----- nvinfo : EIATTR_MIN_STACK_SIZE
	.align		4
.L_11:
        /*0048*/ 	.byte	0x04, 0x12
        /*004a*/ 	.short	(.L_13 - .L_12)
	.align		4
.L_12:
        /*004c*/ 	.word	index@(_Z6setAllPi)
        /*0050*/ 	.word	0x00000000


	//----- nvinfo : EIATTR_MIN_STACK_SIZE
	.align		4
.L_13:
        /*0054*/ 	.byte	0x04, 0x12
        /*0056*/ 	.short	(.L_15 - .L_14)
	.align		4
.L_14:
        /*0058*/ 	.word	index@(_Z8clearAllPi)
        /*005c*/ 	.word	0x00000000


	//----- nvinfo : EIATTR_MIN_STACK_SIZE
	.align		4
.L_15:
        /*0060*/ 	.byte	0x04, 0x12
        /*0062*/ 	.short	(.L_17 - .L_16)
	.align		4
.L_16:
        /*0064*/ 	.word	index@(_Z20calculatePrimeSinglePi)
        /*0068*/ 	.word	0x00000000
.L_17:


//--------------------- .nv.compat                --------------------------
	.section	.nv.compat,"",@"SHT_CUDA_COMPAT_INFO"
	.align	4
        /*0000*/ 	.byte	0x02, 0x09, 0x00, 0x00, 0x02, 0x02, 0x01, 0x00, 0x02, 0x05, 0x05, 0x00, 0x03, 0x07, 0x01, 0x01
        /*0010*/ 	.byte	0x02, 0x03, 0x00, 0x00, 0x02, 0x06, 0x01, 0x00, 0x04, 0x0b, 0x08, 0x00, 0x09, 0x00, 0x00, 0x00
        /*0020*/ 	.byte	0x00, 0x00, 0x00, 0x00


//--------------------- .nv.info._Z6setAllPi      --------------------------
	.section	.nv.info._Z6setAllPi,"",@"SHT_CUDA_INFO"
	.sectionflags	@""
	.align	4


	//----- nvinfo : EIATTR_CUDA_API_VERSION
	.align		4
        /*0000*/ 	.byte	0x04, 0x37
        /*0002*/ 	.short	(.L_19 - .L_18)
.L_18:
        /*0004*/ 	.word	0x00000082


	//----- nvinfo : EIATTR_KPARAM_INFO
	.align		4
.L_19:
        /*0008*/ 	.byte	0x04, 0x17
        /*000a*/ 	.short	(.L_21 - .L_20)
.L_20:
        /*000c*/ 	.word	0x00000000
        /*0010*/ 	.short	0x0000
        /*0012*/ 	.short	0x0000
        /*0014*/ 	.byte	0x00, 0xf5, 0x21, 0x00


	//----- nvinfo : EIATTR_SPARSE_MMA_MASK
	.align		4
.L_21:
        /*0018*/ 	.byte	0x03, 0x50
        /*001a*/ 	.short	0x0000


	//----- nvinfo : EIATTR_MAXREG_COUNT
	.align		4
        /*001c*/ 	.byte	0x03, 0x1b
        /*001e*/ 	.short	0x00ff


	//----- nvinfo : EIATTR_MERCURY_ISA_VERSION
	.align		4
        /*0020*/ 	.byte	0x03, 0x5f
        /*0022*/ 	.short	0x0101


	//----- nvinfo : EIATTR_VRC_CTA_INIT_COUNT
	.align		4
        /*0024*/ 	.byte	0x02, 0x4a
	.zero		1
	.zero		1


	//----- nvinfo : EIATTR_EXIT_INSTR_OFFSETS
	.align		4
        /*0028*/ 	.byte	0x04, 0x1c
        /*002a*/ 	.short	(.L_23 - .L_22)


	//   ....[0]....
.L_22:
        /*002c*/ 	.word	0x00000090


	//----- nvinfo : EIATTR_CBANK_PARAM_SIZE
	.align		4
.L_23:
        /*0030*/ 	.byte	0x03, 0x19
        /*0032*/ 	.short	0x0008


	//----- nvinfo : EIATTR_PARAM_CBANK
	.align		4
        /*0034*/ 	.byte	0x04, 0x0a
        /*0036*/ 	.short	(.L_25 - .L_24)
	.align		4
.L_24:
        /*0038*/ 	.word	index@(.nv.constant0._Z6setAllPi)
        /*003c*/ 	.short	0x0380
        /*003e*/ 	.short	0x0008


	//----- nvinfo : EIATTR_SW_WAR
	.align		4
.L_25:
        /*0040*/ 	.byte	0x04, 0x36
        /*0042*/ 	.short	(.L_27 - .L_26)
.L_26:
        /*0044*/ 	.word	0x00000008
.L_27:


//--------------------- .nv.info._Z8clearAllPi    --------------------------
	.section	.nv.info._Z8clearAllPi,"",@"SHT_CUDA_INFO"
	.sectionflags	@""
	.align	4


	//----- nvinfo : EIATTR_CUDA_API_VERSION
	.align		4
        /*0000*/ 	.byte	0x04, 0x37
        /*0002*/ 	.short	(.L_29 - .L_28)
.L_28:
        /*0004*/ 	.word	0x00000082


	//----- nvinfo : EIATTR_KPARAM_INFO
	.align		4
.L_29:
        /*0008*/ 	.byte	0x04, 0x17
        /*000a*/ 	.short	(.L_31 - .L_30)
.L_30:
        /*000c*/ 	.word	0x00000000
        /*0010*/ 	.short	0x0000
        /*0012*/ 	.short	0x0000
        /*0014*/ 	.byte	0x00, 0xf5, 0x21, 0x00


	//----- nvinfo : EIATTR_SPARSE_MMA_MASK
	.align		4
.L_31:
        /*0018*/ 	.byte	0x03, 0x50
        /*001a*/ 	.short	0x0000


	//----- nvinfo : EIATTR_MAXREG_COUNT
	.align		4
        /*001c*/ 	.byte	0x03, 0x1b
        /*001e*/ 	.short	0x00ff


	//----- nvinfo : EIATTR_MERCURY_ISA_VERSION
	.align		4
        /*0020*/ 	.byte	0x03, 0x5f
        /*0022*/ 	.short	0x0101


	//----- nvinfo : EIATTR_VRC_CTA_INIT_COUNT
	.align		4
        /*0024*/ 	.byte	0x02, 0x4a
	.zero		1
	.zero		1


	//----- nvinfo : EIATTR_EXIT_INSTR_OFFSETS
	.align		4
        /*0028*/ 	.byte	0x04, 0x1c
        /*002a*/ 	.short	(.L_33 - .L_32)


	//   ....[0]....
.L_32:
        /*002c*/ 	.word	0x00000140


	//----- nvinfo : EIATTR_CBANK_PARAM_SIZE
	.align		4
.L_33:
        /*0030*/ 	.byte	0x03, 0x19
        /*0032*/ 	.short	0x0008


	//----- nvinfo : EIATTR_PARAM_CBANK
	.align		4
        /*0034*/ 	.byte	0x04, 0x0a
        /*0036*/ 	.short	(.L_35 - .L_34)
	.align		4
.L_34:
        /*0038*/ 	.word	index@(.nv.constant0._Z8clearAllPi)
        /*003c*/ 	.short	0x0380
        /*003e*/ 	.short	0x0008


	//----- nvinfo : EIATTR_SW_WAR
	.align		4
.L_35:
        /*0040*/ 	.byte	0x04, 0x36
        /*0042*/ 	.short	(.L_37 - .L_36)
.L_36:
        /*0044*/ 	.word	0x00000008
.L_37:


//--------------------- .nv.info._Z20calculatePrimeSinglePi --------------------------
	.section	.nv.info._Z20calculatePrimeSinglePi,"",@"SHT_CUDA_INFO"
	.sectionflags	@""
	.align	4


	//----- nvinfo : EIATTR_CUDA_API_VERSION
	.align		4
        /*0000*/ 	.byte	0x04, 0x37
        /*0002*/ 	.short	(.L_39 - .L_38)
.L_38:
        /*0004*/ 	.word	0x00000082


	//----- nvinfo : EIATTR_KPARAM_INFO
	.align		4
.L_39:
        /*0008*/ 	.byte	0x04, 0x17
        /*000a*/ 	.short	(.L_41 - .L_40)
.L_40:
        /*000c*/ 	.word	0x00000000
        /*0010*/ 	.short	0x0000
        /*0012*/ 	.short	0x0000
        /*0014*/ 	.byte	0x00, 0xf5, 0x21, 0x00


	//----- nvinfo : EIATTR_SPARSE_MMA_MASK
	.align		4
.L_41:
        /*0018*/ 	.byte	0x03, 0x50
        /*001a*/ 	.short	0x0000


	//----- nvinfo : EIATTR_MAXREG_COUNT
	.align		4
        /*001c*/ 	.byte	0x03, 0x1b
        /*001e*/ 	.short	0x00ff


	//----- nvinfo : EIATTR_MERCURY_ISA_VERSION
	.align		4
        /*0020*/ 	.byte	0x03, 0x5f
        /*0022*/ 	.short	0x0101


	//----- nvinfo : EIATTR_VRC_CTA_INIT_COUNT
	.align		4
        /*0024*/ 	.byte	0x02, 0x4a
	.zero		1
	.zero		1


	//----- nvinfo : EIATTR_EXIT_INSTR_OFFSETS
	.align		4
        /*0028*/ 	.byte	0x04, 0x1c
        /*002a*/ 	.short	(.L_43 - .L_42)


	//   ....[0]....
.L_42:
        /*002c*/ 	.word	0x00000150


	//   ....[1]....
        /*0030*/ 	.word	0x000002c0


	//   ....[2]....
        /*0034*/ 	.word	0x00000460


	//----- nvinfo : EIATTR_CRS_STACK_SIZE
	.align		4
.L_43:
        /*0038*/ 	.byte	0x04, 0x1e
        /*003a*/ 	.short	(.L_45 - .L_44)
.L_44:
        /*003c*/ 	.word	0x00000000


	//----- nvinfo : EIATTR_CBANK_PARAM_SIZE
	.align		4
.L_45:
        /*0040*/ 	.byte	0x03, 0x19
        /*0042*/ 	.short	0x0008


	//----- nvinfo : EIATTR_PARAM_CBANK
	.align		4
        /*0044*/ 	.byte	0x04, 0x0a
        /*0046*/ 	.short	(.L_47 - .L_46)
	.align		4
.L_46:
        /*0048*/ 	.word	index@(.nv.constant0._Z20calculatePrimeSinglePi)
        /*004c*/ 	.short	0x0380
        /*004e*/ 	.short	0x0008


	//----- nvinfo : EIATTR_SW_WAR
	.align		4
.L_47:
        /*0050*/ 	.byte	0x04, 0x36
        /*0052*/ 	.short	(.L_49 - .L_48)
.L_48:
        /*0054*/ 	.word	0x00000008
.L_49:


//--------------------- .nv.callgraph             --------------------------
	.section	.nv.callgraph,"",@"SHT_CUDA_CALLGRAPH"
	.align	4
	.sectionentsize	8
	.align		4
        /*0000*/ 	.word	0x00000000
	.align		4
        /*0004*/ 	.word	0xffffffff
	.align		4
        /*0008*/ 	.word	0x00000000
	.align		4
        /*000c*/ 	.word	0xfffffffe
	.align		4
        /*0010*/ 	.word	0x00000000
	.align		4
        /*0014*/ 	.word	0xfffffffd
	.align		4
        /*0018*/ 	.word	0x00000000
	.align		4
        /*001c*/ 	.word	0xfffffffc


//--------------------- .text._Z6setAllPi         --------------------------
	.section	.text._Z6setAllPi,"ax",@progbits
	.align	128
        .global         _Z6setAllPi
        .type           _Z6setAllPi,@function
        .size           _Z6setAllPi,(.L_x_6 - _Z6setAllPi)
        .other          _Z6setAllPi,@"STO_CUDA_ENTRY STV_DEFAULT"
_Z6setAllPi:
.text._Z6setAllPi:
[----:B------:R-:W-:Y:S01]  /*0000*/  LDC R1, c[0x0][0x37c] ;  /* 0x0000df00ff017b82 */ /* 0x000fe20000000800 */
[----:B------:R-:W0:Y:S07]  /*0010*/  S2R R7, SR_TID.X ;  /* 0x0000000000077919 */ /* 0x000e2e0000002100 */
[----:B------:R-:W1:Y:S01]  /*0020*/  LDC.64 R2, c[0x0][0x380] ;  /* 0x0000e000ff027b82 */ /* 0x000e620000000a00 */
[----:B------:R-:W2:Y:S01]  /*0030*/  LDCU.64 UR4, c[0x0][0x358] ;  /* 0x00006b00ff0477ac */ /* 0x000ea20008000a00 */
[----:B------:R-:W-:Y:S01]  /*0040*/  HFMA2 R0, -RZ, RZ, 0, 5.9604644775390625e-08 ;  /* 0x00000001ff007431 */ /* 0x000fe200000001ff */
[----:B0-----:R-:W-:-:S04]  /*0050*/  SHF.R.U32.HI R5, RZ, 0x5, R7 ;  /* 0x00000005ff057819 */ /* 0x001fc80000011607 */
[----:B------:R-:W-:Y:S01]  /*0060*/  SHF.L.W.U32 R7, R0, R7, RZ ;  /* 0x0000000700077219 */ /* 0x000fe20000000eff */
[----:B-1----:R-:W-:-:S05]  /*0070*/  IMAD.WIDE.U32 R2, R5, 0x4, R2 ;  /* 0x0000000405027825 */ /* 0x002fca00078e0002 */
[----:B--2---:R-:W-:Y:S01]  /*0080*/  REDG.E.OR.STRONG.GPU desc[UR4][R2.64], R7 ;  /* 0x000000070200798e */ /* 0x004fe2000f12e104 */
[----:B------:R-:W-:Y:S05]  /*0090*/  EXIT ;  /* 0x000000000000794d */ /* 0x000fea0003800000 */
.L_x_0:
[----:B------:R-:W-:-:S00]  /*00a0*/  BRA `(.L_x_0) ;  /* 0xfffffffc00fc7947 */ /* 0x000fc0000383ffff */
[----:B------:R-:W-:-:S00]  /*00b0*/  NOP ;  /* 0x0000000000007918 */ /* 0x000fc00000000000 */
        /* <DEDUP_REMOVED lines=12> */
.L_x_6:


//--------------------- .text._Z8clearAllPi       --------------------------
	.section	.text._Z8clearAllPi,"ax",@progbits
	.align	128
        .global         _Z8clearAllPi
        .type           _Z8clearAllPi,@function
        .size           _Z8clearAllPi,(.L_x_7 - _Z8clearAllPi)
        .other          _Z8clearAllPi,@"STO_CUDA_ENTRY STV_DEFAULT"
_Z8clearAllPi:
.text._Z8clearAllPi:
[----:B------:R-:W-:Y:S01]  /*0000*/  LDC R1, c[0x0][0x37c] ;  /* 0x0000df00ff017b82 */ /* 0x000fe20000000800 */
[----:B------:R-:W0:Y:S07]  /*0010*/  S2R R0, SR_TID.X ;  /* 0x0000000000007919 */ /* 0x000e2e0000002100 */
[----:B------:R-:W0:Y:S01]  /*0020*/  S2UR UR4, SR_CTAID.X ;  /* 0x00000000000479c3 */ /* 0x000e220000002500 */
[----:B------:R-:W1:Y:S07]  /*0030*/  LDCU.64 UR6, c[0x0][0x380] ;  /* 0x00007000ff0677ac */ /* 0x000e6e0008000a00 */
[----:B------:R-:W0:Y:S02]  /*0040*/  LDC R3, c[0x0][0x360] ;  /* 0x0000d800ff037b82 */ /* 0x000e240000000800 */
[----:B0-----:R-:W-:Y:S01]  /*0050*/  IMAD R0, R3, UR4, R0 ;  /* 0x0000000403007c24 */ /* 0x001fe2000f8e0200 */
[----:B------:R-:W0:Y:S04]  /*0060*/  LDCU.64 UR4, c[0x0][0x358] ;  /* 0x00006b00ff0477ac */ /* 0x000e280008000a00 */
[----:B------:R-:W-:-:S04]  /*0070*/  SHF.R.S32.HI R3, RZ, 0x1f, R0 ;  /* 0x0000001fff037819 */ /* 0x000fc80000011400 */
[--C-:B------:R-:W-:Y:S02]  /*0080*/  SHF.R.U64 R2, R0, 0x3, R3.reuse ;  /* 0x0000000300027819 */ /* 0x100fe40000001203 */
[----:B------:R-:W-:Y:S02]  /*0090*/  SHF.R.U32.HI R3, RZ, 0x3, R3 ;  /* 0x00000003ff037819 */ /* 0x000fe40000011603 */
[----:B------:R-:W-:Y:S02]  /*00a0*/  LOP3.LUT R2, R2, 0xfffffffc, RZ, 0xc0, !PT ;  /* 0xfffffffc02027812 */ /* 0x000fe400078ec0ff */
[----:B------:R-:W-:Y:S02]  /*00b0*/  LOP3.LUT R3, R3, 0x1fffffff, RZ, 0xc0, !PT ;  /* 0x1fffffff03037812 */ /* 0x000fe400078ec0ff */
[----:B-1----:R-:W-:-:S04]  /*00c0*/  IADD3 R2, P0, PT, R2, UR6, RZ ;  /* 0x0000000602027c10 */ /* 0x002fc8000ff1e0ff */
[----:B------:R-:W-:-:S05]  /*00d0*/  IADD3.X R3, PT, PT, R3, UR7, RZ, P0, !PT ;  /* 0x0000000703037c10 */ /* 0x000fca00087fe4ff */
[----:B0-----:R-:W2:Y:S01]  /*00e0*/  LDG.E R5, desc[UR4][R2.64] ;  /* 0x0000000402057981 */ /* 0x001ea2000c1e1900 */
[----:B------:R-:W-:-:S05]  /*00f0*/  IMAD.MOV.U32 R7, RZ, RZ, 0x1000000 ;  /* 0x01000000ff077424 */ /* 0x000fca00078e00ff */
[----:B------:R-:W-:-:S04]  /*0100*/  SHF.L.W.U32 R0, R7, R0, RZ ;  /* 0x0000000007007219 */ /* 0x000fc80000000eff */
[----:B------:R-:W-:-:S04]  /*0110*/  SHF.R.S32.HI R0, RZ, 0x18, R0 ;  /* 0x00000018ff007819 */ /* 0x000fc80000011400 */
[----:B--2---:R-:W-:-:S05]  /*0120*/  LOP3.LUT R5, R5, R0, RZ, 0x30, !PT ;  /* 0x0000000005057212 */ /* 0x004fca00078e30ff */
[----:B------:R-:W-:Y:S01]  /*0130*/  STG.E desc[UR4][R2.64], R5 ;  /* 0x0000000502007986 */ /* 0x000fe2000c101904 */
[----:B------:R-:W-:Y:S05]  /*0140*/  EXIT ;  /* 0x000000000000794d */ /* 0x000fea0003800000 */
.L_x_1:
        /* <DEDUP_REMOVED lines=11> */
.L_x_7:


//--------------------- .text._Z20calculatePrimeSinglePi --------------------------
	.section	.text._Z20calculatePrimeSinglePi,"ax",@progbits
	.align	128
        .global         _Z20calculatePrimeSinglePi
        .type           _Z20calculatePrimeSinglePi,@function
        .size           _Z20calculatePrimeSinglePi,(.L_x_8 - _Z20calculatePrimeSinglePi)
        .other          _Z20calculatePrimeSinglePi,@"STO_CUDA_ENTRY STV_DEFAULT"
_Z20calculatePrimeSinglePi:
.text._Z20calculatePrimeSinglePi:
        /* <DEDUP_REMOVED lines=15> */
[----:B------:R-:W-:Y:S01]  /*00f0*/  IMAD.MOV.U32 R5, RZ, RZ, 0x1 ;  /* 0x00000001ff057424 */ /* 0x000fe200078e00ff */
[C---:B------:R-:W-:Y:S02]  /*0100*/  LOP3.LUT R0, R4.reuse, 0x1f, RZ, 0xc0, !PT ;  /* 0x0000001f04007812 */ /* 0x040fe400078ec0ff */
[----:B------:R-:W-:Y:S02]  /*0110*/  ISETP.GE.AND P0, PT, R4, 0x4, PT ;  /* 0x000000040400780c */ /* 0x000fe40003f06270 */
[----:B------:R-:W-:-:S04]  /*0120*/  SHF.L.U32 R5, R5, R0, RZ ;  /* 0x0000000005057219 */ /* 0x000fc800000006ff */
[----:B--2---:R-:W-:-:S05]  /*0130*/  LOP3.LUT R5, R6, R5, RZ, 0xfc, !PT ;  /* 0x0000000506057212 */ /* 0x004fca00078efcff */
[----:B------:R0:W-:Y:S02]  /*0140*/  STG.E desc[UR4][R2.64], R5 ;  /* 0x0000000502007986 */ /* 0x0001e4000c101904 */
[----:B------:R-:W-:Y:S05]  /*0150*/  @!P0 EXIT ;  /* 0x000000000000894d */ /* 0x000fea0003800000 */
[----:B------:R-:W1:Y:S01]  /*0160*/  I2F.U32.RP R8, 0x3 ;  /* 0x0000000300087906 */ /* 0x000e620000209000 */
[----:B------:R-:W-:Y:S01]  /*0170*/  LEA R4, R4, 0x1, 0x1 ;  /* 0x0000000104047811 */ /* 0x000fe200078e08ff */
[----:B------:R-:W-:Y:S06]  /*0180*/  BSSY.RECONVERGENT B0, `(.L_x_2) ;  /* 0x0000028000007945 */ /* 0x000fec0003800200 */
[----:B-1----:R-:W1:Y:S02]  /*0190*/  MUFU.RCP R8, R8 ;  /* 0x0000000800087308 */ /* 0x002e640000001000 */
[----:B-1----:R-:W-:-:S06]  /*01a0*/  VIADD R6, R8, 0xffffffe ;  /* 0x0ffffffe08067836 */ /* 0x002fcc0000000000 */
[----:B------:R1:W2:Y:S02]  /*01b0*/  F2I.FTZ.U32.TRUNC.NTZ R7, R6 ;  /* 0x0000000600077305 */ /* 0x0002a4000021f000 */
[----:B-1----:R-:W-:Y:S02]  /*01c0*/  IMAD.MOV.U32 R6, RZ, RZ, RZ ;  /* 0x000000ffff067224 */ /* 0x002fe400078e00ff */
[----:B--2---:R-:W-:-:S04]  /*01d0*/  IMAD R9, R7, -0x3, RZ ;  /* 0xfffffffd07097824 */ /* 0x004fc800078e02ff */
[----:B------:R-:W-:-:S06]  /*01e0*/  IMAD.HI.U32 R7, R7, R9, R6 ;  /* 0x0000000907077227 */ /* 0x000fcc00078e0006 */
[----:B------:R-:W-:-:S04]  /*01f0*/  IMAD.HI.U32 R7, R7, R4, RZ ;  /* 0x0000000407077227 */ /* 0x000fc800078e00ff */
[----:B------:R-:W-:-:S05]  /*0200*/  IMAD R7, R7, -0x3, R4 ;  /* 0xfffffffd07077824 */ /* 0x000fca00078e0204 */
[----:B------:R-:W-:-:S13]  /*0210*/  ISETP.GE.U32.AND P0, PT, R7, 0x3, PT ;  /* 0x000000030700780c */ /* 0x000fda0003f06070 */
[----:B------:R-:W-:-:S05]  /*0220*/  @P0 VIADD R7, R7, 0xfffffffd ;  /* 0xfffffffd07070836 */ /* 0x000fca0000000000 */
[----:B------:R-:W-:-:S13]  /*0230*/  ISETP.GE.U32.AND P0, PT, R7, 0x3, PT ;  /* 0x000000030700780c */ /* 0x000fda0003f06070 */
[----:B------:R-:W-:-:S05]  /*0240*/  @P0 VIADD R7, R7, 0xfffffffd ;  /* 0xfffffffd07070836 */ /* 0x000fca0000000000 */
[----:B------:R-:W-:-:S13]  /*0250*/  ISETP.NE.AND P0, PT, R7, RZ, PT ;  /* 0x000000ff0700720c */ /* 0x000fda0003f05270 */
[----:B------:R-:W-:Y:S05]  /*0260*/  @!P0 BRA `(.L_x_3) ;  /* 0x0000000000648947 */ /* 0x000fea0003800000 */
[----:B------:R-:W-:Y:S01]  /*0270*/  LEA.HI R6, R4, R4, RZ, 0x1 ;  /* 0x0000000404067211 */ /* 0x000fe200078f08ff */
[----:B------:R-:W-:-:S03]  /*0280*/  IMAD.MOV.U32 R9, RZ, RZ, 0x3 ;  /* 0x00000003ff097424 */ /* 0x000fc600078e00ff */
[----:B------:R-:W-:-:S07]  /*0290*/  SHF.R.S32.HI R8, RZ, 0x1, R6 ;  /* 0x00000001ff087819 */ /* 0x000fce0000011406 */
.L_x_4:
[----:B------:R-:W-:-:S05]  /*02a0*/  VIADD R9, R9, 0x2 ;  /* 0x0000000209097836 */ /* 0x000fca0000000000 */
[----:B------:R-:W-:-:S13]  /*02b0*/  ISETP.GE.AND P0, PT, R9, R8, PT ;  /* 0x000000080900720c */ /* 0x000fda0003f06270 */
[----:B------:R-:W-:Y:S05]  /*02c0*/  @P0 EXIT ;  /* 0x000000000000094d */ /* 0x000fea0003800000 */
[----:B------:R-:W1:Y:S01]  /*02d0*/  I2F.U32.RP R10, R9 ;  /* 0x00000009000a7306 */ /* 0x000e620000209000 */
[----:B------:R-:W-:Y:S01]  /*02e0*/  IMAD.MOV R11, RZ, RZ, -R9 ;  /* 0x000000ffff0b7224 */ /* 0x000fe200078e0a09 */
[----:B------:R-:W-:-:S06]  /*02f0*/  ISETP.NE.U32.AND P1, PT, R9, RZ, PT ;  /* 0x000000ff0900720c */ /* 0x000fcc0003f25070 */
[----:B-1----:R-:W1:Y:S02]  /*0300*/  MUFU.RCP R10, R10 ;  /* 0x0000000a000a7308 */ /* 0x002e640000001000 */
[----:B-1----:R-:W-:-:S06]  /*0310*/  VIADD R6, R10, 0xffffffe ;  /* 0x0ffffffe0a067836 */ /* 0x002fcc0000000000 */
[----:B------:R1:W2:Y:S02]  /*0320*/  F2I.FTZ.U32.TRUNC.NTZ R7, R6 ;  /* 0x0000000600077305 */ /* 0x0002a4000021f000 */
[----:B-1----:R-:W-:Y:S02]  /*0330*/  IMAD.MOV.U32 R6, RZ, RZ, RZ ;  /* 0x000000ffff067224 */ /* 0x002fe400078e00ff */
[----:B--2---:R-:W-:-:S04]  /*0340*/  IMAD R11, R11, R7, RZ ;  /* 0x000000070b0b7224 */ /* 0x004fc800078e02ff */
[----:B------:R-:W-:-:S06]  /*0350*/  IMAD.HI.U32 R7, R7, R11, R6 ;  /* 0x0000000b07077227 */ /* 0x000fcc00078e0006 */
[----:B------:R-:W-:-:S04]  /*0360*/  IMAD.HI.U32 R7, R7, R4, RZ ;  /* 0x0000000407077227 */ /* 0x000fc800078e00ff */
[----:B------:R-:W-:-:S04]  /*0370*/  IMAD.MOV R7, RZ, RZ, -R7 ;  /* 0x000000ffff077224 */ /* 0x000fc800078e0a07 */
[----:B------:R-:W-:-:S05]  /*0380*/  IMAD R12, R9, R7, R4 ;  /* 0x00000007090c7224 */ /* 0x000fca00078e0204 */
[----:B------:R-:W-:-:S13]  /*0390*/  ISETP.GE.U32.AND P0, PT, R12, R9, PT ;  /* 0x000000090c00720c */ /* 0x000fda0003f06070 */
[----:B------:R-:W-:-:S05]  /*03a0*/  @P0 IMAD.IADD R12, R12, 0x1, -R9 ;  /* 0x000000010c0c0824 */ /* 0x000fca00078e0a09 */
[----:B------:R-:W-:-:S13]  /*03b0*/  ISETP.GE.U32.AND P0, PT, R12, R9, PT ;  /* 0x000000090c00720c */ /* 0x000fda0003f06070 */
[----:B------:R-:W-:Y:S01]  /*03c0*/  @P0 IMAD.IADD R12, R12, 0x1, -R9 ;  /* 0x000000010c0c0824 */ /* 0x000fe200078e0a09 */
[----:B------:R-:W-:-:S04]  /*03d0*/  @!P1 LOP3.LUT R12, RZ, R9, RZ, 0x33, !PT ;  /* 0x00000009ff0c9212 */ /* 0x000fc800078e33ff */
[----:B------:R-:W-:-:S13]  /*03e0*/  ISETP.NE.AND P0, PT, R12, RZ, PT ;  /* 0x000000ff0c00720c */ /* 0x000fda0003f05270 */
[----:B------:R-:W-:Y:S05]  /*03f0*/  @P0 BRA `(.L_x_4) ;  /* 0xfffffffc00a80947 */ /* 0x000fea000383ffff */
.L_x_3:
[----:B------:R-:W-:Y:S05]  /*0400*/  BSYNC.RECONVERGENT B0 ;  /* 0x0000000000007941 */ /* 0x000fea0003800200 */
.L_x_2:
[----:B------:R-:W-:-:S05]  /*0410*/  IMAD.MOV.U32 R7, RZ, RZ, 0x1000000 ;  /* 0x01000000ff077424 */ /* 0x000fca00078e00ff */
[----:B------:R-:W-:-:S04]  /*0420*/  SHF.L.U32 R0, R7, R0, RZ ;  /* 0x0000000007007219 */ /* 0x000fc800000006ff */
[----:B------:R-:W-:-:S04]  /*0430*/  SHF.R.S32.HI R0, RZ, 0x18, R0 ;  /* 0x00000018ff007819 */ /* 0x000fc80000011400 */
[----:B0-----:R-:W-:-:S05]  /*0440*/  LOP3.LUT R5, R5, R0, RZ, 0x30, !PT ;  /* 0x0000000005057212 */ /* 0x001fca00078e30ff */
[----:B------:R-:W-:Y:S01]  /*0450*/  STG.E desc[UR4][R2.64], R5 ;  /* 0x0000000502007986 */ /* 0x000fe2000c101904 */
[----:B------:R-:W-:Y:S05]  /*0460*/  EXIT ;  /* 0x000000000000794d */ /* 0x000fea0003800000 */
.L_x_5:
        /* <DEDUP_REMOVED lines=9> */
.L_x_8:


//--------------------- .nv.shared.reserved.0     --------------------------
	.section	.nv.shared.reserved.0,"aw",@nobits
	.weak		__nv_reservedSMEM_offset_0_alias
	.size		__nv_reservedSMEM_offset_0_alias, 0, 64
	.other		__nv_reservedSMEM_offset_0_alias,@"STO_CUDA_RESERVED_SHARED STV_DEFAULT"
__nv_reservedSMEM_offset_0_alias:
	.zero		0
	.zero		64


//--------------------- .nv.constant0._Z6setAllPi --------------------------
	.section	.nv.constant0._Z6setAllPi,"a",@progbits
	.sectionflags	@""
	.align	4
.nv.constant0._Z6setAllPi:
	.zero		904


//--------------------- .nv.constant0._Z8clearAllPi --------------------------
	.section	.nv.constant0._Z8clearAllPi,"a",@progbits
	.sectionflags	@""
	.align	4
.nv.constant0._Z8clearAllPi:
	.zero		904


//--------------------- .nv.constant0._Z20calculatePrimeSinglePi --------------------------
	.section	.nv.constant0._Z20calculatePrimeSinglePi,"a",@progbits
	.sectionflags	@""
	.align	4
.nv.constant0._Z20calculatePrimeSinglePi:
	.zero		904


//--------------------- SYMBOLS --------------------------

	.type		.nv.reservedSmem.offset0,@object
	.size		.nv.reservedSmem.offset0,0x4
